//
// Generated by NVIDIA NVVM Compiler
//
// Compiler Build ID: CL-36424714
// Cuda compilation tools, release 13.0, V13.0.88
// Based on NVVM 20.0.0
//

.version 9.0
.target sm_100
.address_size 64

	// .globl	_Z7incHistPKiiPii

.visible .entry _Z7incHistPKiiPii(
	.param .u64 .ptr .align 1 _Z7incHistPKiiPii_param_0,
	.param .u32 _Z7incHistPKiiPii_param_1,
	.param .u64 .ptr .align 1 _Z7incHistPKiiPii_param_2,
	.param .u32 _Z7incHistPKiiPii_param_3
)
{
	.reg .pred 	%p<2>;
	.reg .b32 	%r<15>;
	.reg .b64 	%rd<9>;

	ld.param.u64 	%rd1, [_Z7incHistPKiiPii_param_0];
	ld.param.u32 	%r3, [_Z7incHistPKiiPii_param_1];
	ld.param.u64 	%rd2, [_Z7incHistPKiiPii_param_2];
	mov.u32 	%r4, %ntid.x;
	mov.u32 	%r1, %ctaid.x;
	mov.u32 	%r5, %tid.x;
	mad.lo.s32 	%r2, %r4, %r1, %r5;
	setp.ge.s32 	%p1, %r2, %r3;
	@%p1 bra 	$L__BB0_2;
	cvta.to.global.u64 	%rd3, %rd1;
	cvta.to.global.u64 	%rd4, %rd2;
	mul.wide.s32 	%rd5, %r2, 4;
	add.s64 	%rd6, %rd3, %rd5;
	ld.global.u32 	%r6, [%rd6];
	shr.s32 	%r7, %r6, 31;
	shr.u32 	%r8, %r7, 29;
	add.s32 	%r9, %r6, %r8;
	and.b32  	%r10, %r9, -8;
	sub.s32 	%r11, %r6, %r10;
	shl.b32 	%r12, %r1, 3;
	add.s32 	%r13, %r12, %r11;
	mul.wide.u32 	%rd7, %r13, 4;
	add.s64 	%rd8, %rd4, %rd7;
	atom.global.add.u32 	%r14, [%rd8], 1;
$L__BB0_2:
	ret;

}
	// .globl	_Z18reduccion_paralelaPiiS_
.visible .entry _Z18reduccion_paralelaPiiS_(
	.param .u64 .ptr .align 1 _Z18reduccion_paralelaPiiS__param_0,
	.param .u32 _Z18reduccion_paralelaPiiS__param_1,
	.param .u64 .ptr .align 1 _Z18reduccion_paralelaPiiS__param_2
)
{
	.reg .pred 	%p<7>;
	.reg .b32 	%r<14>;
	.reg .b64 	%rd<12>;

	ld.param.u64 	%rd4, [_Z18reduccion_paralelaPiiS__param_0];
	ld.param.u32 	%r13, [_Z18reduccion_paralelaPiiS__param_1];
	ld.param.u64 	%rd3, [_Z18reduccion_paralelaPiiS__param_2];
	cvta.to.global.u64 	%rd1, %rd4;
	mov.u32 	%r5, %ntid.x;
	mov.u32 	%r6, %ctaid.x;
	mov.u32 	%r7, %tid.x;
	mad.lo.s32 	%r1, %r5, %r6, %r7;
	setp.ge.s32 	%p1, %r1, %r13;
	setp.lt.s32 	%p2, %r13, 16;
	or.pred  	%p3, %p1, %p2;
	@%p3 bra 	$L__BB1_5;
	mul.wide.s32 	%rd5, %r1, 4;
	add.s64 	%rd2, %rd1, %rd5;
$L__BB1_2:
	shr.u32 	%r3, %r13, 1;
	setp.ge.s32 	%p4, %r1, %r3;
	@%p4 bra 	$L__BB1_4;
	ld.global.u32 	%r8, [%rd2];
	shl.b32 	%r9, %r3, 2;
	cvt.u64.u32 	%rd6, %r9;
	add.s64 	%rd7, %rd2, %rd6;
	ld.global.u32 	%r10, [%rd7];
	add.s32 	%r11, %r10, %r8;
	st.global.u32 	[%rd2], %r11;
$L__BB1_4:
	bar.sync 	0;
	setp.gt.u32 	%p5, %r13, 31;
	mov.u32 	%r13, %r3;
	@%p5 bra 	$L__BB1_2;
$L__BB1_5:
	setp.gt.u32 	%p6, %r1, 7;
	@%p6 bra 	$L__BB1_7;
	mul.wide.u32 	%rd8, %r1, 4;
	add.s64 	%rd9, %rd1, %rd8;
	ld.global.u32 	%r12, [%rd9];
	cvta.to.global.u64 	%rd10, %rd3;
	add.s64 	%rd11, %rd10, %rd8;
	st.global.u32 	[%rd11], %r12;
$L__BB1_7:
	ret;

}


// ===== COMPILED SASS (sm_100) =====

	.target	sm_100

	.elftype	@"ET_EXEC"


//--------------------- .note.nv.tkinfo           --------------------------
	.section	.note.nv.tkinfo,"",@"SHT_NOTE"
	.sectionflags	@"SHF_NOTE_NV_TKINFO"
	.tkinfo
        /*0018*/ 	.word	0x00000002
        /*0030*/ 	.string	""
        /*0030*/ 	.string	"ptxas"
        /*0030*/ 	.string	"Cuda compilation tools, release 13.0, V13.0.88"
        /*0030*/ 	.string	"Build cuda_13.0.r13.0/compiler.36424714_0"
        /*0030*/ 	.string	"-arch sm_100 -m 64 "



//--------------------- .note.nv.cuinfo           --------------------------
	.section	.note.nv.cuinfo,"",@"SHT_NOTE"
	.sectionflags	@"SHF_NOTE_NV_CUINFO"
        /*0018*/ 	.short	0x0002
        /*001a*/ 	.short	0x0064
        /*001c*/ 	.short	0x0082
	.zero		2


//--------------------- .nv.info                  --------------------------
	.section	.nv.info,"",@"SHT_CUDA_INFO"
	.align	4


	//----- nvinfo : EIATTR_REGCOUNT
	.align		4
        /*0000*/ 	.byte	0x04, 0x2f
        /*0002*/ 	.short	(.L_1 - .L_0)
	.align		4
.L_0:
        /*0004*/ 	.word	index@(_Z7incHistPKiiPii)
        /*0008*/ 	.word	0x0000000c


	//----- nvinfo : EIATTR_FRAME_SIZE
	.align		4
.L_1:
        /*000c*/ 	.byte	0x04, 0x11
        /*000e*/ 	.short	(.L_3 - .L_2)
	.align		4
.L_2:
        /*0010*/ 	.word	index@(_Z7incHistPKiiPii)
        /*0014*/ 	.word	0x00000000


	//----- nvinfo : EIATTR_REGCOUNT
	.align		4
.L_3:
        /*0018*/ 	.byte	0x04, 0x2f
        /*001a*/ 	.short	(.L_5 - .L_4)
	.align		4
.L_4:
        /*001c*/ 	.word	index@(_Z18reduccion_paralelaPiiS_)
        /*0020*/ 	.word	0x0000000c


	//----- nvinfo : EIATTR_FRAME_SIZE
	.align		4
.L_5:
        /*0024*/ 	.byte	0x04, 0x11
        /*0026*/ 	.short	(.L_7 - .L_6)
	.align		4
.L_6:
        /*0028*/ 	.word	index@(_Z18reduccion_paralelaPiiS_)
        /*002c*/ 	.word	0x00000000


	//----- nvinfo : EIATTR_MIN_STACK_SIZE
	.align		4
.L_7:
        /*0030*/ 	.byte	0x04, 0x12
        /*0032*/ 	.short	(.L_9 - .L_8)
	.align		4
.L_8:
        /*0034*/ 	.word	index@(_Z18reduccion_paralelaPiiS_)
        /*0038*/ 	.word	0x00000000


	//----- nvinfo : EIATTR_MIN_STACK_SIZE
	.align		4
.L_9:
        /*003c*/ 	.byte	0x04, 0x12
        /*003e*/ 	.short	(.L_11 - .L_10)
	.align		4
.L_10:
        /*0040*/ 	.word	index@(_Z7incHistPKiiPii)
        /*0044*/ 	.word	0x00000000
.L_11:


//--------------------- .nv.compat                --------------------------
	.section	.nv.compat,"",@"SHT_CUDA_COMPAT_INFO"
	.align	4
        /*0000*/ 	.byte	0x02, 0x09, 0x00, 0x00, 0x02, 0x02, 0x01, 0x00, 0x02, 0x05, 0x05, 0x00, 0x03, 0x07, 0x01, 0x01
        /*0010*/ 	.byte	0x02, 0x03, 0x00, 0x00, 0x02, 0x06, 0x01, 0x00, 0x04, 0x0b, 0x08, 0x00, 0x09, 0x00, 0x00, 0x00
        /*0020*/ 	.byte	0x00, 0x00, 0x00, 0x00


//--------------------- .nv.info._Z18reduccion_paralelaPiiS_ --------------------------
	.section	.nv.info._Z18reduccion_paralelaPiiS_,"",@"SHT_CUDA_INFO"
	.sectionflags	@""
	.align	4


	//----- nvinfo : EIATTR_CUDA_API_VERSION
	.align		4
        /*0000*/ 	.byte	0x04, 0x37
        /*0002*/ 	.short	(.L_13 - .L_12)
.L_12:
        /*0004*/ 	.word	0x00000082


	//----- nvinfo : EIATTR_KPARAM_INFO
	.align		4
.L_13:
        /*0008*/ 	.byte	0x04, 0x17
        /*000a*/ 	.short	(.L_15 - .L_14)
.L_14:
        /*000c*/ 	.word	0x00000000
        /*0010*/ 	.short	0x0002
        /*0012*/ 	.short	0x0010
        /*0014*/ 	.byte	0x00, 0xf5, 0x21, 0x00


	//----- nvinfo : EIATTR_KPARAM_INFO
	.align		4
.L_15:
        /*0018*/ 	.byte	0x04, 0x17
        /*001a*/ 	.short	(.L_17 - .L_16)
.L_16:
        /*001c*/ 	.word	0x00000000
        /*0020*/ 	.short	0x0001
        /*0022*/ 	.short	0x0008
        /*0024*/ 	.byte	0x00, 0xf0, 0x11, 0x00


	//----- nvinfo : EIATTR_KPARAM_INFO
	.align		4
.L_17:
        /*0028*/ 	.byte	0x04, 0x17
        /*002a*/ 	.short	(.L_19 - .L_18)
.L_18:
        /*002c*/ 	.word	0x00000000
        /*0030*/ 	.short	0x0000
        /*0032*/ 	.short	0x0000
        /*0034*/ 	.byte	0x00, 0xf5, 0x21, 0x00


	//----- nvinfo : EIATTR_SPARSE_MMA_MASK
	.align		4
.L_19:
        /*0038*/ 	.byte	0x03, 0x50
        /*003a*/ 	.short	0x0000


	//----- nvinfo : EIATTR_MAXREG_COUNT
	.align		4
        /*003c*/ 	.byte	0x03, 0x1b
        /*003e*/ 	.short	0x00ff


	//----- nvinfo : EIATTR_NUM_BARRIERS
	.align		4
        /*0040*/ 	.byte	0x02, 0x4c
        /*0042*/ 	.byte	0x01
	.zero		1


	//----- nvinfo : EIATTR_MERCURY_ISA_VERSION
	.align		4
        /*0044*/ 	.byte	0x03, 0x5f
        /*0046*/ 	.short	0x0101


	//----- nvinfo : EIATTR_VRC_CTA_INIT_COUNT
	.align		4
        /*0048*/ 	.byte	0x02, 0x4a
	.zero		1
	.zero		1


	//----- nvinfo : EIATTR_EXIT_INSTR_OFFSETS
	.align		4
        /*004c*/ 	.byte	0x04, 0x1c
        /*004e*/ 	.short	(.L_21 - .L_20)


	//   ....[0]....
.L_20:
        /*0050*/ 	.word	0x000001d0


	//   ....[1]....
        /*0054*/ 	.word	0x00000240


	//----- nvinfo : EIATTR_CRS_STACK_SIZE
	.align		4
.L_21:
        /*0058*/ 	.byte	0x04, 0x1e
        /*005a*/ 	.short	(.L_23 - .L_22)
.L_22:
        /*005c*/ 	.word	0x00000000


	//----- nvinfo : EIATTR_CBANK_PARAM_SIZE
	.align		4
.L_23:
        /*0060*/ 	.byte	0x03, 0x19
        /*0062*/ 	.short	0x0018


	//----- nvinfo : EIATTR_PARAM_CBANK
	.align		4
        /*0064*/ 	.byte	0x04, 0x0a
        /*0066*/ 	.short	(.L_25 - .L_24)
	.align		4
.L_24:
        /*0068*/ 	.word	index@(.nv.constant0._Z18reduccion_paralelaPiiS_)
        /*006c*/ 	.short	0x0380
        /*006e*/ 	.short	0x0018


	//----- nvinfo : EIATTR_SW_WAR
	.align		4
.L_25:
        /*0070*/ 	.byte	0x04, 0x36
        /*0072*/ 	.short	(.L_27 - .L_26)
.L_26:
        /*0074*/ 	.word	0x00000008
.L_27:


//--------------------- .nv.info._Z7incHistPKiiPii --------------------------
	.section	.nv.info._Z7incHistPKiiPii,"",@"SHT_CUDA_INFO"
	.sectionflags	@""
	.align	4


	//----- nvinfo : EIATTR_CUDA_API_VERSION
	.align		4
        /*0000*/ 	.byte	0x04, 0x37
        /*0002*/ 	.short	(.L_29 - .L_28)
.L_28:
        /*0004*/ 	.word	0x00000082


	//----- nvinfo : EIATTR_KPARAM_INFO
	.align		4
.L_29:
        /*0008*/ 	.byte	0x04, 0x17
        /*000a*/ 	.short	(.L_31 - .L_30)
.L_30:
        /*000c*/ 	.word	0x00000000
        /*0010*/ 	.short	0x0003
        /*0012*/ 	.short	0x0018
        /*0014*/ 	.byte	0x00, 0xf0, 0x11, 0x00


	//----- nvinfo : EIATTR_KPARAM_INFO
	.align		4
.L_31:
        /*0018*/ 	.byte	0x04, 0x17
        /*001a*/ 	.short	(.L_33 - .L_32)
.L_32:
        /*001c*/ 	.word	0x00000000
        /*0020*/ 	.short	0x0002
        /*0022*/ 	.short	0x0010
        /*0024*/ 	.byte	0x00, 0xf5, 0x21, 0x00


	//----- nvinfo : EIATTR_KPARAM_INFO
	.align		4
.L_33:
        /*0028*/ 	.byte	0x04, 0x17
        /*002a*/ 	.short	(.L_35 - .L_34)
.L_34:
        /*002c*/ 	.word	0x00000000
        /*0030*/ 	.short	0x0001
        /*0032*/ 	.short	0x0008
        /*0034*/ 	.byte	0x00, 0xf0, 0x11, 0x00


	//----- nvinfo : EIATTR_KPARAM_INFO
	.align		4
.L_35:
        /*0038*/ 	.byte	0x04, 0x17
        /*003a*/ 	.short	(.L_37 - .L_36)
.L_36:
        /*003c*/ 	.word	0x00000000
        /*0040*/ 	.short	0x0000
        /*0042*/ 	.short	0x0000
        /*0044*/ 	.byte	0x00, 0xf5, 0x21, 0x00


	//----- nvinfo : EIATTR_SPARSE_MMA_MASK
	.align		4
.L_37:
        /*0048*/ 	.byte	0x03, 0x50
        /*004a*/ 	.short	0x0000


	//----- nvinfo : EIATTR_MAXREG_COUNT
	.align		4
        /*004c*/ 	.byte	0x03, 0x1b
        /*004e*/ 	.short	0x00ff


	//----- nvinfo : EIATTR_MERCURY_ISA_VERSION
	.align		4
        /*0050*/ 	.byte	0x03, 0x5f
        /*0052*/ 	.short	0x0101


	//----- nvinfo : EIATTR_VRC_CTA_INIT_COUNT
	.align		4
        /*0054*/ 	.byte	0x02, 0x4a
	.zero		1
	.zero		1


	//----- nvinfo : EIATTR_EXIT_INSTR_OFFSETS
	.align		4
        /*0058*/ 	.byte	0x04, 0x1c
        /*005a*/ 	.short	(.L_39 - .L_38)


	//   ....[0]....
.L_38:
        /*005c*/ 	.word	0x00000070


	//   ....[1]....
        /*0060*/ 	.word	0x00000150


	//----- nvinfo : EIATTR_CBANK_PARAM_SIZE
	.align		4
.L_39:
        /*0064*/ 	.byte	0x03, 0x19
        /*0066*/ 	.short	0x001c


	//----- nvinfo : EIATTR_PARAM_CBANK
	.align		4
        /*0068*/ 	.byte	0x04, 0x0a
        /*006a*/ 	.short	(.L_41 - .L_40)
	.align		4
.L_40:
        /*006c*/ 	.word	index@(.nv.constant0._Z7incHistPKiiPii)
        /*0070*/ 	.short	0x0380
        /*0072*/ 	.short	0x001c


	//----- nvinfo : EIATTR_SW_WAR
	.align		4
.L_41:
        /*0074*/ 	.byte	0x04, 0x36
        /*0076*/ 	.short	(.L_43 - .L_42)
.L_42:
        /*0078*/ 	.word	0x00000008
.L_43:


//--------------------- .nv.callgraph             --------------------------
	.section	.nv.callgraph,"",@"SHT_CUDA_CALLGRAPH"
	.align	4
	.sectionentsize	8
	.align		4
        /*0000*/ 	.word	0x00000000
	.align		4
        /*0004*/ 	.word	0xffffffff
	.align		4
        /*0008*/ 	.word	0x00000000
	.align		4
        /*000c*/ 	.word	0xfffffffe
	.align		4
        /*0010*/ 	.word	0x00000000
	.align		4
        /*0014*/ 	.word	0xfffffffd
	.align		4
        /*0018*/ 	.word	0x00000000
	.align		4
        /*001c*/ 	.word	0xfffffffc


//--------------------- .text._Z18reduccion_paralelaPiiS_ --------------------------
	.section	.text._Z18reduccion_paralelaPiiS_,"ax",@progbits
	.align	128
        .global         _Z18reduccion_paralelaPiiS_
        .type           _Z18reduccion_paralelaPiiS_,@function
        .size           _Z18reduccion_paralelaPiiS_,(.L_x_5 - _Z18reduccion_paralelaPiiS_)
        .other          _Z18reduccion_paralelaPiiS_,@"STO_CUDA_ENTRY STV_DEFAULT"
_Z18reduccion_paralelaPiiS_:
.text._Z18reduccion_paralelaPiiS_:
[----:B------:R-:W-:Y:S01]  /*0000*/  LDC R1, c[0x0][0x37c] ;  /* 0x0000df00ff017b82 */ /* 0x000fe20000000800 */
[----:B------:R-:W0:Y:S07]  /*0010*/  S2R R7, SR_CTAID.X ;  /* 0x0000000000077919 */ /* 0x000e2e0000002500 */
[----:B------:R-:W1:Y:S01]  /*0020*/  LDC R2, c[0x0][0x388] ;  /* 0x0000e200ff027b82 */ /* 0x000e620000000800 */
[----:B------:R-:W0:Y:S01]  /*0030*/  LDCU UR6, c[0x0][0x360] ;  /* 0x00006c00ff0677ac */ /* 0x000e220008000800 */
[----:B------:R-:W0:Y:S01]  /*0040*/  S2R R0, SR_TID.X ;  /* 0x0000000000007919 */ /* 0x000e220000002100 */
[----:B------:R-:W2:Y:S01]  /*0050*/  LDCU.64 UR4, c[0x0][0x358] ;  /* 0x00006b00ff0477ac */ /* 0x000ea20008000a00 */
[----:B-1----:R-:W-:Y:S01]  /*0060*/  ISETP.GE.AND P0, PT, R2, 0x10, PT ;  /* 0x000000100200780c */ /* 0x002fe20003f06270 */
[----:B0-----:R-:W-:-:S05]  /*0070*/  IMAD R7, R7, UR6, R0 ;  /* 0x0000000607077c24 */ /* 0x001fca000f8e0200 */
[----:B------:R-:W-:-:S13]  /*0080*/  ISETP.GE.OR P0, PT, R7, R2, !P0 ;  /* 0x000000020700720c */ /* 0x000fda0004706670 */
[----:B--2---:R-:W-:Y:S05]  /*0090*/  @P0 BRA `(.L_x_0) ;  /* 0x0000000000480947 */ /* 0x004fea0003800000 */
[----:B------:R-:W0:Y:S01]  /*00a0*/  LDC.64 R2, c[0x0][0x380] ;  /* 0x0000e000ff027b82 */ /* 0x000e220000000a00 */
[----:B------:R-:W1:Y:S02]  /*00b0*/  LDCU UR6, c[0x0][0x388] ;  /* 0x00007100ff0677ac */ /* 0x000e640008000800 */
[----:B-1----:R-:W-:Y:S02]  /*00c0*/  IMAD.U32 R0, RZ, RZ, UR6 ;  /* 0x00000006ff007e24 */ /* 0x002fe4000f8e00ff */
[----:B0-----:R-:W-:-:S07]  /*00d0*/  IMAD.WIDE R2, R7, 0x4, R2 ;  /* 0x0000000407027825 */ /* 0x001fce00078e0202 */
.L_x_2:
[----:B------:R-:W-:-:S04]  /*00e0*/  SHF.R.U32.HI R8, RZ, 0x1, R0 ;  /* 0x00000001ff087819 */ /* 0x000fc80000011600 */
[----:B------:R-:W-:-:S13]  /*00f0*/  ISETP.GE.AND P0, PT, R7, R8, PT ;  /* 0x000000080700720c */ /* 0x000fda0003f06270 */
[----:B0-----:R-:W-:Y:S05]  /*0100*/  @P0 BRA `(.L_x_1) ;  /* 0x0000000000180947 */ /* 0x001fea0003800000 */
[----:B------:R-:W-:Y:S01]  /*0110*/  LEA R4, P0, R8, R2, 0x2 ;  /* 0x0000000208047211 */ /* 0x000fe200078010ff */
[----:B------:R-:W2:Y:S04]  /*0120*/  LDG.E R6, desc[UR4][R2.64] ;  /* 0x0000000402067981 */ /* 0x000ea8000c1e1900 */
[----:B------:R-:W-:-:S06]  /*0130*/  IMAD.X R5, RZ, RZ, R3, P0 ;  /* 0x000000ffff057224 */ /* 0x000fcc00000e0603 */
[----:B------:R-:W2:Y:S02]  /*0140*/  LDG.E R5, desc[UR4][R4.64] ;  /* 0x0000000404057981 */ /* 0x000ea4000c1e1900 */
[----:B--2---:R-:W-:-:S05]  /*0150*/  IADD3 R9, PT, PT, R6, R5, RZ ;  /* 0x0000000506097210 */ /* 0x004fca0007ffe0ff */
[----:B------:R0:W-:Y:S02]  /*0160*/  STG.E desc[UR4][R2.64], R9 ;  /* 0x0000000902007986 */ /* 0x0001e4000c101904 */
.L_x_1:
[----:B------:R-:W-:Y:S01]  /*0170*/  ISETP.GT.U32.AND P0, PT, R0, 0x1f, PT ;  /* 0x0000001f0000780c */ /* 0x000fe20003f04070 */
[----:B------:R-:W-:Y:S05]  /*0180*/  WARPSYNC.ALL ;  /* 0x0000000000007948 */ /* 0x000fea0003800000 */
[----:B------:R-:W-:Y:S01]  /*0190*/  BAR.SYNC.DEFER_BLOCKING 0x0 ;  /* 0x0000000000007b1d */ /* 0x000fe20000010000 */
[----:B------:R-:W-:-:S06]  /*01a0*/  IMAD.MOV.U32 R0, RZ, RZ, R8 ;  /* 0x000000ffff007224 */ /* 0x000fcc00078e0008 */
[----:B------:R-:W-:Y:S05]  /*01b0*/  @P0 BRA `(.L_x_2) ;  /* 0xfffffffc00c80947 */ /* 0x000fea000383ffff */
.L_x_0:
[----:B------:R-:W-:-:S13]  /*01c0*/  ISETP.GT.U32.AND P0, PT, R7, 0x7, PT ;  /* 0x000000070700780c */ /* 0x000fda0003f04070 */
[----:B------:R-:W-:Y:S05]  /*01d0*/  @P0 EXIT ;  /* 0x000000000000094d */ /* 0x000fea0003800000 */
[----:B0-----:R-:W0:Y:S08]  /*01e0*/  LDC.64 R2, c[0x0][0x380] ;  /* 0x0000e000ff027b82 */ /* 0x001e300000000a00 */
[----:B------:R-:W1:Y:S01]  /*01f0*/  LDC.64 R4, c[0x0][0x390] ;  /* 0x0000e400ff047b82 */ /* 0x000e620000000a00 */
[----:B0-----:R-:W-:-:S06]  /*0200*/  IMAD.WIDE.U32 R2, R7, 0x4, R2 ;  /* 0x0000000407027825 */ /* 0x001fcc00078e0002 */
[----:B------:R-:W2:Y:S01]  /*0210*/  LDG.E R3, desc[UR4][R2.64] ;  /* 0x0000000402037981 */ /* 0x000ea2000c1e1900 */
[----:B-1----:R-:W-:-:S05]  /*0220*/  IMAD.WIDE.U32 R4, R7, 0x4, R4 ;  /* 0x0000000407047825 */ /* 0x002fca00078e0004 */
[----:B--2---:R-:W-:Y:S01]  /*0230*/  STG.E desc[UR4][R4.64], R3 ;  /* 0x0000000304007986 */ /* 0x004fe2000c101904 */
[----:B------:R-:W-:Y:S05]  /*0240*/  EXIT ;  /* 0x000000000000794d */ /* 0x000fea0003800000 */
.L_x_3:
[----:B------:R-:W-:-:S00]  /*0250*/  BRA `(.L_x_3) ;  /* 0xfffffffc00fc7947 */ /* 0x000fc0000383ffff */
[----:B------:R-:W-:-:S00]  /*0260*/  NOP ;  /* 0x0000000000007918 */ /* 0x000fc00000000000 */
        /* <DEDUP_REMOVED lines=9> */
.L_x_5:


//--------------------- .text._Z7incHistPKiiPii   --------------------------
	.section	.text._Z7incHistPKiiPii,"ax",@progbits
	.align	128
        .global         _Z7incHistPKiiPii
        .type           _Z7incHistPKiiPii,@function
        .size           _Z7incHistPKiiPii,(.L_x_6 - _Z7incHistPKiiPii)
        .other          _Z7incHistPKiiPii,@"STO_CUDA_ENTRY STV_DEFAULT"
_Z7incHistPKiiPii:
.text._Z7incHistPKiiPii:
[----:B------:R-:W-:Y:S01]  /*0000*/  LDC R1, c[0x0][0x37c] ;  /* 0x0000df00ff017b82 */ /* 0x000fe20000000800 */
[----:B------:R-:W0:Y:S01]  /*0010*/  S2R R0, SR_CTAID.X ;  /* 0x0000000000007919 */ /* 0x000e220000002500 */
[----:B------:R-:W0:Y:S01]  /*0020*/  LDCU UR4, c[0x0][0x360] ;  /* 0x00006c00ff0477ac */ /* 0x000e220008000800 */
[----:B------:R-:W0:Y:S01]  /*0030*/  S2R R5, SR_TID.X ;  /* 0x0000000000057919 */ /* 0x000e220000002100 */
[----:B------:R-:W1:Y:S01]  /*0040*/  LDCU UR5, c[0x0][0x388] ;  /* 0x00007100ff0577ac */ /* 0x000e620008000800 */
[----:B0-----:R-:W-:-:S05]  /*0050*/  IMAD R5, R0, UR4, R5 ;  /* 0x0000000400057c24 */ /* 0x001fca000f8e0205 */
[----:B-1----:R-:W-:-:S13]  /*0060*/  ISETP.GE.AND P0, PT, R5, UR5, PT ;  /* 0x0000000505007c0c */ /* 0x002fda000bf06270 */
[----:B------:R-:W-:Y:S05]  /*0070*/  @P0 EXIT ;  /* 0x000000000000094d */ /* 0x000fea0003800000 */
[----:B------:R-:W0:Y:S01]  /*0080*/  LDC.64 R2, c[0x0][0x380] ;  /* 0x0000e000ff027b82 */ /* 0x000e220000000a00 */
[----:B------:R-:W1:Y:S01]  /*0090*/  LDCU.64 UR4, c[0x0][0x358] ;  /* 0x00006b00ff0477ac */ /* 0x000e620008000a00 */
[----:B0-----:R-:W-:-:S06]  /*00a0*/  IMAD.WIDE R2, R5, 0x4, R2 ;  /* 0x0000000405027825 */ /* 0x001fcc00078e0202 */
[----:B------:R-:W0:Y:S01]  /*00b0*/  LDC.64 R4, c[0x0][0x390] ;  /* 0x0000e400ff047b82 */ /* 0x000e220000000a00 */
[----:B-1----:R-:W2:Y:S01]  /*00c0*/  LDG.E R2, desc[UR4][R2.64] ;  /* 0x0000000402027981 */ /* 0x002ea2000c1e1900 */
[----:B------:R-:W-:Y:S01]  /*00d0*/  IMAD.MOV.U32 R9, RZ, RZ, 0x1 ;  /* 0x00000001ff097424 */ /* 0x000fe200078e00ff */
[----:B--2---:R-:W-:-:S04]  /*00e0*/  SHF.R.S32.HI R7, RZ, 0x1f, R2 ;  /* 0x0000001fff077819 */ /* 0x004fc80000011402 */
[----:B------:R-:W-:-:S04]  /*00f0*/  LEA.HI R7, R7, R2, RZ, 0x3 ;  /* 0x0000000207077211 */ /* 0x000fc800078f18ff */
[----:B------:R-:W-:-:S05]  /*0100*/  LOP3.LUT R7, R7, 0xfffffff8, RZ, 0xc0, !PT ;  /* 0xfffffff807077812 */ /* 0x000fca00078ec0ff */
[----:B------:R-:W-:-:S05]  /*0110*/  IMAD.IADD R7, R2, 0x1, -R7 ;  /* 0x0000000102077824 */ /* 0x000fca00078e0a07 */
[----:B------:R-:W-:-:S05]  /*0120*/  LEA R7, R0, R7, 0x3 ;  /* 0x0000000700077211 */ /* 0x000fca00078e18ff */
[----:B0-----:R-:W-:-:S05]  /*0130*/  IMAD.WIDE.U32 R4, R7, 0x4, R4 ;  /* 0x0000000407047825 */ /* 0x001fca00078e0004 */
[----:B------:R-:W-:Y:S01]  /*0140*/  REDG.E.ADD.STRONG.GPU desc[UR4][R4.64], R9 ;  /* 0x000000090400798e */ /* 0x000fe2000c12e104 */
[----:B------:R-:W-:Y:S05]  /*0150*/  EXIT ;  /* 0x000000000000794d */ /* 0x000fea0003800000 */
.L_x_4:
        /* <DEDUP_REMOVED lines=10> */
.L_x_6:


//--------------------- .nv.shared.reserved.0     --------------------------
	.section	.nv.shared.reserved.0,"aw",@nobits
	.weak		__nv_reservedSMEM_offset_0_alias
	.size		__nv_reservedSMEM_offset_0_alias, 0, 64
	.other		__nv_reservedSMEM_offset_0_alias,@"STO_CUDA_RESERVED_SHARED STV_DEFAULT"
__nv_reservedSMEM_offset_0_alias:
	.zero		0
	.zero		64


//--------------------- .nv.constant0._Z18reduccion_paralelaPiiS_ --------------------------
	.section	.nv.constant0._Z18reduccion_paralelaPiiS_,"a",@progbits
	.sectionflags	@""
	.align	4
.nv.constant0._Z18reduccion_paralelaPiiS_:
	.zero		920


//--------------------- .nv.constant0._Z7incHistPKiiPii --------------------------
	.section	.nv.constant0._Z7incHistPKiiPii,"a",@progbits
	.sectionflags	@""
	.align	4
.nv.constant0._Z7incHistPKiiPii:
	.zero		924


//--------------------- SYMBOLS --------------------------

	.type		.nv.reservedSmem.offset0,@object
	.size		.nv.reservedSmem.offset0,0x4
